	.headerflags	@"EF_CUDA_TEXMODE_UNIFIED EF_CUDA_64BIT_ADDRESS EF_CUDA_ACCELERATORS EF_CUDA_SM90 EF_CUDA_VIRTUAL_SM(EF_CUDA_SM90)"
	.elftype	@"ET_EXEC"


//--------------------- .nv.info                  --------------------------
	.section	.nv.info,"",@"SHT_CUDA_INFO"
	.align	4


	//----- nvinfo : EIATTR_REGCOUNT
	.align		4
        /*0000*/ 	.byte	0x04, 0x2f
        /*0002*/ 	.short	(.L_1 - .L_0)
	.align		4
.L_0:
        /*0004*/ 	.word	index@(triton_poi_fused_mul_1)
        /*0008*/ 	.word	0x0000000c


	//----- nvinfo : EIATTR_MIN_STACK_SIZE
	.align		4
.L_1:
        /*000c*/ 	.byte	0x04, 0x12
        /*000e*/ 	.short	(.L_3 - .L_2)
	.align		4
.L_2:
        /*0010*/ 	.word	index@(triton_poi_fused_mul_1)
        /*0014*/ 	.word	0x00000000


	//----- nvinfo : EIATTR_FRAME_SIZE
	.align		4
.L_3:
        /*0018*/ 	.byte	0x04, 0x11
        /*001a*/ 	.short	(.L_5 - .L_4)
	.align		4
.L_4:
        /*001c*/ 	.word	index@(triton_poi_fused_mul_1)
        /*0020*/ 	.word	0x00000000


	//----- nvinfo : EIATTR_MIN_STACK_SIZE
	.align		4
.L_5:
        /*0024*/ 	.byte	0x04, 0x12
        /*0026*/ 	.short	(.L_7 - .L_6)
	.align		4
.L_6:
        /*0028*/ 	.word	index@(triton_poi_fused_mul_1)
        /*002c*/ 	.word	0x00000000
.L_7:


//--------------------- .nv.info.triton_poi_fused_mul_1 --------------------------
	.section	.nv.info.triton_poi_fused_mul_1,"",@"SHT_CUDA_INFO"
	.sectionflags	@""
	.align	4


	//----- nvinfo : EIATTR_CUDA_API_VERSION
	.align		4
        /*0000*/ 	.byte	0x04, 0x37
        /*0002*/ 	.short	(.L_9 - .L_8)
.L_8:
        /*0004*/ 	.word	0x0000007c


	//----- nvinfo : EIATTR_KPARAM_INFO
	.align		4
.L_9:
        /*0008*/ 	.byte	0x04, 0x17
        /*000a*/ 	.short	(.L_11 - .L_10)
.L_10:
        /*000c*/ 	.word	0x00000000
        /*0010*/ 	.short	0x0003
        /*0012*/ 	.short	0x0018
        /*0014*/ 	.byte	0x00, 0xf0, 0x11, 0x00


	//----- nvinfo : EIATTR_KPARAM_INFO
	.align		4
.L_11:
        /*0018*/ 	.byte	0x04, 0x17
        /*001a*/ 	.short	(.L_13 - .L_12)
.L_12:
        /*001c*/ 	.word	0x00000000
        /*0020*/ 	.short	0x0002
        /*0022*/ 	.short	0x0010
        /*0024*/ 	.byte	0x00, 0xf4, 0x21, 0x00


	//----- nvinfo : EIATTR_KPARAM_INFO
	.align		4
.L_13:
        /*0028*/ 	.byte	0x04, 0x17
        /*002a*/ 	.short	(.L_15 - .L_14)
.L_14:
        /*002c*/ 	.word	0x00000000
        /*0030*/ 	.short	0x0001
        /*0032*/ 	.short	0x0008
        /*0034*/ 	.byte	0x00, 0xf4, 0x21, 0x00


	//----- nvinfo : EIATTR_KPARAM_INFO
	.align		4
.L_15:
        /*0038*/ 	.byte	0x04, 0x17
        /*003a*/ 	.short	(.L_17 - .L_16)
.L_16:
        /*003c*/ 	.word	0x00000000
        /*0040*/ 	.short	0x0000
        /*0042*/ 	.short	0x0000
        /*0044*/ 	.byte	0x00, 0xf4, 0x21, 0x00


	//----- nvinfo : EIATTR_SPARSE_MMA_MASK
	.align		4
.L_17:
        /*0048*/ 	.byte	0x03, 0x50
        /*004a*/ 	.short	0x0000


	//----- nvinfo : EIATTR_MAXREG_COUNT
	.align		4
        /*004c*/ 	.byte	0x03, 0x1b
        /*004e*/ 	.short	0x00ff


	//----- nvinfo : EIATTR_EXIT_INSTR_OFFSETS
	.align		4
        /*0050*/ 	.byte	0x04, 0x1c
        /*0052*/ 	.short	(.L_19 - .L_18)


	//   ....[0]....
.L_18:
        /*0054*/ 	.word	0x00000270


	//   ....[1]....
        /*0058*/ 	.word	0x00000290


	//----- nvinfo : EIATTR_REQNTID
	.align		4
.L_19:
        /*005c*/ 	.byte	0x04, 0x10
        /*005e*/ 	.short	(.L_21 - .L_20)
.L_20:
        /*0060*/ 	.word	0x00000080
        /*0064*/ 	.word	0x00000001
        /*0068*/ 	.word	0x00000001


	//----- nvinfo : EIATTR_CBANK_PARAM_SIZE
	.align		4
.L_21:
        /*006c*/ 	.byte	0x03, 0x19
        /*006e*/ 	.short	0x001c


	//----- nvinfo : EIATTR_PARAM_CBANK
	.align		4
        /*0070*/ 	.byte	0x04, 0x0a
        /*0072*/ 	.short	(.L_23 - .L_22)
	.align		4
.L_22:
        /*0074*/ 	.word	index@(.nv.constant0.triton_poi_fused_mul_1)
        /*0078*/ 	.short	0x0210
        /*007a*/ 	.short	0x001c


	//----- nvinfo : EIATTR_SW_WAR
	.align		4
.L_23:
        /*007c*/ 	.byte	0x04, 0x36
        /*007e*/ 	.short	(.L_25 - .L_24)
.L_24:
        /*0080*/ 	.word	0x00000008
.L_25:


//--------------------- .nv.callgraph             --------------------------
	.section	.nv.callgraph,"",@"SHT_CUDA_CALLGRAPH"
	.align	4
	.sectionentsize	8
	.align		4
        /*0000*/ 	.word	0x00000000
	.align		4
        /*0004*/ 	.word	0xffffffff
	.align		4
        /*0008*/ 	.word	0x00000000
	.align		4
        /*000c*/ 	.word	0xfffffffe
	.align		4
        /*0010*/ 	.word	0x00000000
	.align		4
        /*0014*/ 	.word	0xfffffffd
	.align		4
        /*0018*/ 	.word	0x00000000
	.align		4
        /*001c*/ 	.word	0xfffffffc


//--------------------- .text.triton_poi_fused_mul_1 --------------------------
	.section	.text.triton_poi_fused_mul_1,"ax",@progbits
	.align	128
        .global         triton_poi_fused_mul_1
        .type           triton_poi_fused_mul_1,@function
        .size           triton_poi_fused_mul_1,(.L_x_1 - triton_poi_fused_mul_1)
        .other          triton_poi_fused_mul_1,@"STO_CUDA_ENTRY STV_DEFAULT"
triton_poi_fused_mul_1:
.text.triton_poi_fused_mul_1:
[----:B------:R-:W0:Y:S02]  /*0000*/  LDC R1, c[0x0][0x28] ;  /* 0x00000a00ff017b82 */ /* 0x000e240000000800 */
[----:B------:R-:W1:Y:S01]  /*0010*/  S2R R0, SR_TID.X ;  /* 0x0000000000007919 */ /* 0x000e620000002100 */
[----:B------:R-:W2:Y:S01]  /*0020*/  LDC.64 R4, c[0x0][0x218] ;  /* 0x00008600ff047b82 */ /* 0x000ea20000000a00 */
[----:B------:R-:W-:Y:S01]  /*0030*/  IMAD.MOV.U32 R6, RZ, RZ, RZ ;  /* 0x000000ffff067224 */ /* 0x000fe200078e00ff */
[----:B------:R-:W-:Y:S01]  /*0040*/  ULDC.64 UR4, c[0x0][0x208] ;  /* 0x0000820000047ab9 */ /* 0x000fe20000000a00 */
[----:B------:R-:W3:Y:S01]  /*0050*/  S2R R7, SR_CTAID.X ;  /* 0x0000000000077919 */ /* 0x000ee20000002500 */
[----:B-1----:R-:W-:Y:S02]  /*0060*/  LOP3.LUT R0, R0, 0x7f, RZ, 0xc0, !PT ;  /* 0x0000007f00007812 */ /* 0x002fe400078ec0ff */
[----:B---3--:R-:W-:-:S03]  /*0070*/  SHF.R.S32.HI R2, RZ, 0x18, R7 ;  /* 0x00000018ff027819 */ /* 0x008fc60000011407 */
[----:B------:R-:W-:Y:S01]  /*0080*/  IMAD R7, R7, 0x80, R0 ;  /* 0x0000008007077824 */ /* 0x000fe200078e0200 */
[----:B------:R-:W-:-:S04]  /*0090*/  SGXT R0, R2, 0x1 ;  /* 0x000000010200781a */ /* 0x000fc80000000200 */
[----:B------:R-:W-:Y:S02]  /*00a0*/  ISETP.GE.AND P0, PT, R7, 0x100, PT ;  /* 0x000001000700780c */ /* 0x000fe40003f06270 */
[CC--:B------:R-:W-:Y:S02]  /*00b0*/  LEA.HI R2, R0.reuse, R7.reuse, RZ, 0x4 ;  /* 0x0000000700027211 */ /* 0x0c0fe400078f20ff */
[----:B------:R-:W-:Y:S02]  /*00c0*/  LEA.HI R0, R0, R7, RZ, 0x6 ;  /* 0x0000000700007211 */ /* 0x000fe400078f30ff */
[----:B------:R-:W-:Y:S02]  /*00d0*/  LOP3.LUT R2, R2, 0xfffffff0, RZ, 0xc0, !PT ;  /* 0xfffffff002027812 */ /* 0x000fe400078ec0ff */
[----:B------:R-:W-:-:S03]  /*00e0*/  SHF.R.S32.HI R3, RZ, 0x6, R0 ;  /* 0x00000006ff037819 */ /* 0x000fc60000011400 */
[----:B------:R-:W-:-:S05]  /*00f0*/  IMAD.IADD R2, R7, 0x1, -R2 ;  /* 0x0000000107027824 */ /* 0x000fca00078e0a02 */
[----:B------:R-:W-:-:S05]  /*0100*/  LEA R3, R3, R2, 0x4 ;  /* 0x0000000203037211 */ /* 0x000fca00078e20ff */
[----:B--2---:R-:W-:Y:S02]  /*0110*/  IMAD.WIDE R4, R3, 0x4, R4 ;  /* 0x0000000403047825 */ /* 0x004fe400078e0204 */
[----:B------:R-:W1:Y:S03]  /*0120*/  LDC.64 R2, c[0x0][0x210] ;  /* 0x00008400ff027b82 */ /* 0x000e660000000a00 */
[----:B------:R2:W3:Y:S01]  /*0130*/  @!P0 LDG.E.EL R6, desc[UR4][R4.64] ;  /* 0x0000000404068981 */ /* 0x0004e2000c2e1900 */
[----:B------:R-:W-:-:S04]  /*0140*/  HFMA2.MMA R0, -RZ, RZ, 0, 0 ;  /* 0x00000000ff007435 */ /* 0x000fc800000001ff */
[----:B--2---:R-:W2:Y:S01]  /*0150*/  LDC.64 R4, c[0x0][0x220] ;  /* 0x00008800ff047b82 */ /* 0x004ea20000000a00 */
[----:B-1----:R-:W-:-:S05]  /*0160*/  IMAD.WIDE R2, R7, 0x4, R2 ;  /* 0x0000000407027825 */ /* 0x002fca00078e0202 */
[----:B------:R1:W4:Y:S02]  /*0170*/  @!P0 LDG.E R0, desc[UR4][R2.64] ;  /* 0x0000000402008981 */ /* 0x000324000c1e1900 */
[----:B-1----:R-:W-:Y:S01]  /*0180*/  MOV R3, 0x3e800000 ;  /* 0x3e80000000037802 */ /* 0x002fe20000000f00 */
[----:B---3--:R-:W-:-:S04]  /*0190*/  FADD R6, RZ, -R6 ;  /* 0x80000006ff067221 */ /* 0x008fc80000000000 */
[----:B------:R-:W-:-:S05]  /*01a0*/  FMUL R6, R6, 1.4426950216293334961 ;  /* 0x3fb8aa3b06067820 */ /* 0x000fca0000400000 */
[----:B------:R-:W-:-:S13]  /*01b0*/  FSETP.GEU.AND P1, PT, R6, -126, PT ;  /* 0xc2fc00000600780b */ /* 0x000fda0003f2e000 */
[----:B------:R-:W-:-:S04]  /*01c0*/  @!P1 FMUL R6, R6, 0.5 ;  /* 0x3f00000006069820 */ /* 0x000fc80000400000 */
[----:B------:R-:W1:Y:S02]  /*01d0*/  MUFU.EX2 R8, R6 ;  /* 0x0000000600087308 */ /* 0x000e640000000800 */
[----:B-1----:R-:W-:-:S04]  /*01e0*/  @!P1 FMUL R8, R8, R8 ;  /* 0x0000000808089220 */ /* 0x002fc80000400000 */
[----:B------:R-:W-:-:S05]  /*01f0*/  FADD R8, R8, 1 ;  /* 0x3f80000008087421 */ /* 0x000fca0000000000 */
[----:B------:R-:W-:-:S04]  /*0200*/  FSETP.GT.AND P1, PT, R8, 8.50705917302346158658e+37, PT ;  /* 0x7e8000000800780b */ /* 0x000fc80003f24000 */
[----:B------:R-:W-:-:S09]  /*0210*/  FSEL R3, R3, 1, P1 ;  /* 0x3f80000003037808 */ /* 0x000fd20000800000 */
[----:B------:R-:W-:-:S06]  /*0220*/  @P1 FMUL R8, R8, 0.25 ;  /* 0x3e80000008081820 */ /* 0x000fcc0000400000 */
[----:B------:R-:W1:Y:S02]  /*0230*/  MUFU.RCP R8, R8 ;  /* 0x0000000800087308 */ /* 0x000e640000001000 */
[----:B-1----:R-:W-:Y:S01]  /*0240*/  FMUL R9, R8, R3 ;  /* 0x0000000308097220 */ /* 0x002fe20000400000 */
[----:B--2---:R-:W-:-:S04]  /*0250*/  IMAD.WIDE R2, R7, 0x4, R4 ;  /* 0x0000000407027825 */ /* 0x004fc800078e0204 */
[----:B----4-:R-:W-:Y:S01]  /*0260*/  FMUL R9, R9, R0 ;  /* 0x0000000009097220 */ /* 0x010fe20000400000 */
[----:B------:R-:W-:Y:S06]  /*0270*/  @P0 EXIT ;  /* 0x000000000000094d */ /* 0x000fec0003800000 */
[----:B------:R-:W-:Y:S01]  /*0280*/  STG.E desc[UR4][R2.64], R9 ;  /* 0x0000000902007986 */ /* 0x000fe2000c101904 */
[----:B------:R-:W-:Y:S05]  /*0290*/  EXIT ;  /* 0x000000000000794d */ /* 0x000fea0003800000 */
.L_x_0:
[----:B------:R-:W-:-:S00]  /*02a0*/  BRA `(.L_x_0) ;  /* 0xfffffffc00fc7947 */ /* 0x000fc0000383ffff */
[----:B------:R-:W-:-:S00]  /*02b0*/  NOP ;  /* 0x0000000000007918 */ /* 0x000fc00000000000 */
        /* <DEDUP_REMOVED lines=12> */
.L_x_1:


//--------------------- .nv.constant0.triton_poi_fused_mul_1 --------------------------
	.section	.nv.constant0.triton_poi_fused_mul_1,"a",@progbits
	.sectionflags	@""
	.align	4
.nv.constant0.triton_poi_fused_mul_1:
	.zero		556
